//
// Generated by NVIDIA NVVM Compiler
//
// Compiler Build ID: CL-36424714
// Cuda compilation tools, release 13.0, V13.0.88
// Based on NVVM 20.0.0
//

.version 9.0
.target sm_100
.address_size 64

	// .globl	fused_mimo

.visible .entry fused_mimo(
	.param .u64 .ptr .align 1 fused_mimo_param_0,
	.param .u64 .ptr .align 1 fused_mimo_param_1,
	.param .u64 .ptr .align 1 fused_mimo_param_2,
	.param .align 4 .b8 fused_mimo_param_3[20],
	.param .u64 .ptr .align 1 fused_mimo_param_4,
	.param .u64 .ptr .align 1 fused_mimo_param_5
)
{
	.reg .pred 	%p<17>;
	.reg .b16 	%rs<15>;
	.reg .b32 	%r<30>;
	.reg .b32 	%f<131>;
	.reg .b64 	%rd<106>;

	ld.param.u32 	%r1, [fused_mimo_param_3];
	ld.param.u32 	%r2, [fused_mimo_param_3+4];
	ld.param.u32 	%r3, [fused_mimo_param_3+12];
	ld.param.u64 	%rd15, [fused_mimo_param_0];
	ld.param.u64 	%rd16, [fused_mimo_param_1];
	ld.param.u64 	%rd17, [fused_mimo_param_4];
	ld.param.u64 	%rd14, [fused_mimo_param_5];
	cvta.to.global.u64 	%rd1, %rd16;
	cvta.to.global.u64 	%rd2, %rd15;
	cvta.to.global.u64 	%rd3, %rd17;
	mov.u32 	%r17, %ctaid.x;
	mov.u32 	%r18, %ntid.x;
	mov.u32 	%r19, %tid.x;
	mad.lo.s32 	%r4, %r17, %r18, %r19;
	setp.ge.u32 	%p1, %r4, %r3;
	@%p1 bra 	$L__BB0_32;
	mov.u32 	%r5, %ctaid.y;
	setp.ge.u32 	%p2, %r5, %r2;
	@%p2 bra 	$L__BB0_32;
	cvt.u64.u32 	%rd4, %r5;
	cvta.to.global.u64 	%rd18, %rd14;
	mul.wide.u32 	%rd19, %r5, 8;
	add.s64 	%rd20, %rd18, %rd19;
	ld.global.nc.u32 	%r28, [%rd20];
	ld.global.nc.u32 	%r7, [%rd20+4];
	add.s32 	%r20, %r7, %r28;
	setp.ge.u32 	%p3, %r28, %r20;
	mov.f32 	%f108, 0f00000000;
	mov.f32 	%f107, %f108;
	@%p3 bra 	$L__BB0_31;
	cvt.u64.u32 	%rd5, %r1;
	shl.b32 	%r21, %r4, 1;
	cvt.u64.u32 	%rd6, %r21;
	mul.wide.u32 	%rd7, %r3, 2;
	cvt.u64.u32 	%rd8, %r2;
	add.s32 	%r22, %r7, -1;
	setp.lt.u32 	%p4, %r22, 3;
	mov.f32 	%f107, 0f00000000;
	mov.f32 	%f108, %f107;
	@%p4 bra 	$L__BB0_18;
	and.b32  	%r23, %r7, -4;
	neg.s32 	%r26, %r23;
	mul.wide.u32 	%rd21, %r28, 4;
	add.s64 	%rd22, %rd21, %rd3;
	add.s64 	%rd105, %rd22, 8;
	mov.f32 	%f107, 0f00000000;
$L__BB0_5:
	.pragma "nounroll";
	setp.ne.s32 	%p5, %r4, 0;
	ld.global.nc.u16 	%rs1, [%rd105+-8];
	cvt.u64.u16 	%rd23, %rs1;
	ld.global.nc.u16 	%rs2, [%rd105+-6];
	cvt.u64.u16 	%rd24, %rs2;
	mad.lo.s64 	%rd25, %rd23, %rd5, %rd24;
	mad.lo.s64 	%rd26, %rd7, %rd25, %rd6;
	shl.b64 	%rd27, %rd26, 2;
	add.s64 	%rd28, %rd2, %rd27;
	ld.global.nc.f32 	%f3, [%rd28];
	ld.global.nc.f32 	%f4, [%rd28+4];
	mad.lo.s64 	%rd29, %rd25, %rd8, %rd4;
	mad.lo.s64 	%rd30, %rd7, %rd29, %rd6;
	shl.b64 	%rd31, %rd30, 2;
	add.s64 	%rd32, %rd1, %rd31;
	ld.global.nc.f32 	%f5, [%rd32];
	ld.global.nc.f32 	%f6, [%rd32+4];
	@%p5 bra 	$L__BB0_7;
	fma.rn.f32 	%f109, %f3, %f5, %f108;
	fma.rn.f32 	%f110, %f4, %f6, %f107;
	bra.uni 	$L__BB0_8;
$L__BB0_7:
	fma.rn.f32 	%f85, %f3, %f5, %f108;
	neg.f32 	%f86, %f4;
	fma.rn.f32 	%f109, %f86, %f6, %f85;
	fma.rn.f32 	%f87, %f3, %f6, %f107;
	fma.rn.f32 	%f110, %f4, %f5, %f87;
$L__BB0_8:
	setp.eq.s32 	%p6, %r4, 0;
	ld.global.nc.u16 	%rs3, [%rd105+-4];
	cvt.u64.u16 	%rd33, %rs3;
	ld.global.nc.u16 	%rs4, [%rd105+-2];
	cvt.u64.u16 	%rd34, %rs4;
	mad.lo.s64 	%rd35, %rd33, %rd5, %rd34;
	mad.lo.s64 	%rd36, %rd7, %rd35, %rd6;
	shl.b64 	%rd37, %rd36, 2;
	add.s64 	%rd38, %rd2, %rd37;
	ld.global.nc.f32 	%f13, [%rd38];
	ld.global.nc.f32 	%f14, [%rd38+4];
	mad.lo.s64 	%rd39, %rd35, %rd8, %rd4;
	mad.lo.s64 	%rd40, %rd7, %rd39, %rd6;
	shl.b64 	%rd41, %rd40, 2;
	add.s64 	%rd42, %rd1, %rd41;
	ld.global.nc.f32 	%f15, [%rd42];
	ld.global.nc.f32 	%f16, [%rd42+4];
	@%p6 bra 	$L__BB0_10;
	fma.rn.f32 	%f88, %f13, %f15, %f109;
	neg.f32 	%f89, %f14;
	fma.rn.f32 	%f111, %f89, %f16, %f88;
	fma.rn.f32 	%f90, %f13, %f16, %f110;
	fma.rn.f32 	%f112, %f14, %f15, %f90;
	bra.uni 	$L__BB0_11;
$L__BB0_10:
	fma.rn.f32 	%f111, %f13, %f15, %f109;
	fma.rn.f32 	%f112, %f14, %f16, %f110;
$L__BB0_11:
	ld.global.nc.u16 	%rs5, [%rd105];
	cvt.u64.u16 	%rd43, %rs5;
	ld.global.nc.u16 	%rs6, [%rd105+2];
	cvt.u64.u16 	%rd44, %rs6;
	mad.lo.s64 	%rd45, %rd43, %rd5, %rd44;
	mad.lo.s64 	%rd46, %rd7, %rd45, %rd6;
	shl.b64 	%rd47, %rd46, 2;
	add.s64 	%rd48, %rd2, %rd47;
	ld.global.nc.f32 	%f23, [%rd48];
	ld.global.nc.f32 	%f24, [%rd48+4];
	mad.lo.s64 	%rd49, %rd45, %rd8, %rd4;
	mad.lo.s64 	%rd50, %rd7, %rd49, %rd6;
	shl.b64 	%rd51, %rd50, 2;
	add.s64 	%rd52, %rd1, %rd51;
	ld.global.nc.f32 	%f25, [%rd52];
	ld.global.nc.f32 	%f26, [%rd52+4];
	@%p6 bra 	$L__BB0_13;
	fma.rn.f32 	%f91, %f23, %f25, %f111;
	neg.f32 	%f92, %f24;
	fma.rn.f32 	%f113, %f92, %f26, %f91;
	fma.rn.f32 	%f93, %f23, %f26, %f112;
	fma.rn.f32 	%f114, %f24, %f25, %f93;
	bra.uni 	$L__BB0_14;
$L__BB0_13:
	fma.rn.f32 	%f113, %f23, %f25, %f111;
	fma.rn.f32 	%f114, %f24, %f26, %f112;
$L__BB0_14:
	ld.global.nc.u16 	%rs7, [%rd105+4];
	cvt.u64.u16 	%rd53, %rs7;
	ld.global.nc.u16 	%rs8, [%rd105+6];
	cvt.u64.u16 	%rd54, %rs8;
	mad.lo.s64 	%rd55, %rd53, %rd5, %rd54;
	mad.lo.s64 	%rd56, %rd7, %rd55, %rd6;
	shl.b64 	%rd57, %rd56, 2;
	add.s64 	%rd58, %rd2, %rd57;
	ld.global.nc.f32 	%f33, [%rd58];
	ld.global.nc.f32 	%f34, [%rd58+4];
	mad.lo.s64 	%rd59, %rd55, %rd8, %rd4;
	mad.lo.s64 	%rd60, %rd7, %rd59, %rd6;
	shl.b64 	%rd61, %rd60, 2;
	add.s64 	%rd62, %rd1, %rd61;
	ld.global.nc.f32 	%f35, [%rd62];
	ld.global.nc.f32 	%f36, [%rd62+4];
	@%p6 bra 	$L__BB0_16;
	fma.rn.f32 	%f94, %f33, %f35, %f113;
	neg.f32 	%f95, %f34;
	fma.rn.f32 	%f108, %f95, %f36, %f94;
	fma.rn.f32 	%f96, %f33, %f36, %f114;
	fma.rn.f32 	%f107, %f34, %f35, %f96;
	bra.uni 	$L__BB0_17;
$L__BB0_16:
	fma.rn.f32 	%f108, %f33, %f35, %f113;
	fma.rn.f32 	%f107, %f34, %f36, %f114;
$L__BB0_17:
	add.s32 	%r28, %r28, 4;
	add.s32 	%r26, %r26, 4;
	add.s64 	%rd105, %rd105, 16;
	setp.ne.s32 	%p9, %r26, 0;
	@%p9 bra 	$L__BB0_5;
$L__BB0_18:
	and.b32  	%r14, %r7, 3;
	setp.eq.s32 	%p10, %r14, 0;
	@%p10 bra 	$L__BB0_31;
	setp.eq.s32 	%p11, %r14, 1;
	@%p11 bra 	$L__BB0_27;
	setp.eq.s32 	%p12, %r4, 0;
	mul.wide.u32 	%rd63, %r28, 4;
	add.s64 	%rd12, %rd3, %rd63;
	ld.global.nc.u16 	%rs9, [%rd12];
	cvt.u64.u16 	%rd64, %rs9;
	ld.global.nc.u16 	%rs10, [%rd12+2];
	cvt.u64.u16 	%rd65, %rs10;
	mad.lo.s64 	%rd66, %rd64, %rd5, %rd65;
	mad.lo.s64 	%rd67, %rd7, %rd66, %rd6;
	shl.b64 	%rd68, %rd67, 2;
	add.s64 	%rd69, %rd2, %rd68;
	ld.global.nc.f32 	%f47, [%rd69];
	ld.global.nc.f32 	%f48, [%rd69+4];
	mad.lo.s64 	%rd70, %rd66, %rd8, %rd4;
	mad.lo.s64 	%rd71, %rd7, %rd70, %rd6;
	shl.b64 	%rd72, %rd71, 2;
	add.s64 	%rd73, %rd1, %rd72;
	ld.global.nc.f32 	%f49, [%rd73];
	ld.global.nc.f32 	%f50, [%rd73+4];
	@%p12 bra 	$L__BB0_22;
	fma.rn.f32 	%f98, %f47, %f49, %f108;
	neg.f32 	%f99, %f48;
	fma.rn.f32 	%f121, %f99, %f50, %f98;
	fma.rn.f32 	%f100, %f47, %f50, %f107;
	fma.rn.f32 	%f122, %f48, %f49, %f100;
	bra.uni 	$L__BB0_23;
$L__BB0_22:
	fma.rn.f32 	%f121, %f47, %f49, %f108;
	fma.rn.f32 	%f122, %f48, %f50, %f107;
$L__BB0_23:
	ld.global.nc.u16 	%rs11, [%rd12+4];
	cvt.u64.u16 	%rd74, %rs11;
	ld.global.nc.u16 	%rs12, [%rd12+6];
	cvt.u64.u16 	%rd75, %rs12;
	mad.lo.s64 	%rd76, %rd74, %rd5, %rd75;
	mad.lo.s64 	%rd77, %rd7, %rd76, %rd6;
	shl.b64 	%rd78, %rd77, 2;
	add.s64 	%rd79, %rd2, %rd78;
	ld.global.nc.f32 	%f57, [%rd79];
	ld.global.nc.f32 	%f58, [%rd79+4];
	mad.lo.s64 	%rd80, %rd76, %rd8, %rd4;
	mad.lo.s64 	%rd81, %rd7, %rd80, %rd6;
	shl.b64 	%rd82, %rd81, 2;
	add.s64 	%rd83, %rd1, %rd82;
	ld.global.nc.f32 	%f59, [%rd83];
	ld.global.nc.f32 	%f60, [%rd83+4];
	@%p12 bra 	$L__BB0_25;
	fma.rn.f32 	%f101, %f57, %f59, %f121;
	neg.f32 	%f102, %f58;
	fma.rn.f32 	%f108, %f102, %f60, %f101;
	fma.rn.f32 	%f103, %f57, %f60, %f122;
	fma.rn.f32 	%f107, %f58, %f59, %f103;
	bra.uni 	$L__BB0_26;
$L__BB0_25:
	fma.rn.f32 	%f108, %f57, %f59, %f121;
	fma.rn.f32 	%f107, %f58, %f60, %f122;
$L__BB0_26:
	add.s32 	%r28, %r28, 2;
$L__BB0_27:
	and.b32  	%r24, %r7, 1;
	setp.eq.b32 	%p14, %r24, 1;
	not.pred 	%p15, %p14;
	@%p15 bra 	$L__BB0_31;
	setp.eq.s32 	%p16, %r4, 0;
	mul.wide.u32 	%rd84, %r28, 4;
	add.s64 	%rd85, %rd3, %rd84;
	ld.global.nc.u16 	%rs13, [%rd85];
	cvt.u64.u16 	%rd86, %rs13;
	ld.global.nc.u16 	%rs14, [%rd85+2];
	cvt.u64.u16 	%rd87, %rs14;
	mad.lo.s64 	%rd88, %rd86, %rd5, %rd87;
	mad.lo.s64 	%rd89, %rd7, %rd88, %rd6;
	shl.b64 	%rd90, %rd89, 2;
	add.s64 	%rd91, %rd2, %rd90;
	ld.global.nc.f32 	%f71, [%rd91];
	ld.global.nc.f32 	%f72, [%rd91+4];
	mad.lo.s64 	%rd92, %rd88, %rd8, %rd4;
	mad.lo.s64 	%rd93, %rd7, %rd92, %rd6;
	shl.b64 	%rd94, %rd93, 2;
	add.s64 	%rd95, %rd1, %rd94;
	ld.global.nc.f32 	%f73, [%rd95];
	ld.global.nc.f32 	%f74, [%rd95+4];
	@%p16 bra 	$L__BB0_30;
	fma.rn.f32 	%f104, %f71, %f73, %f108;
	neg.f32 	%f105, %f72;
	fma.rn.f32 	%f108, %f105, %f74, %f104;
	fma.rn.f32 	%f106, %f71, %f74, %f107;
	fma.rn.f32 	%f107, %f72, %f73, %f106;
	bra.uni 	$L__BB0_31;
$L__BB0_30:
	fma.rn.f32 	%f108, %f71, %f73, %f108;
	fma.rn.f32 	%f107, %f72, %f74, %f107;
$L__BB0_31:
	ld.param.u64 	%rd104, [fused_mimo_param_2];
	cvt.u64.u32 	%rd96, %r3;
	mul.lo.s64 	%rd97, %rd4, %rd96;
	shl.b64 	%rd98, %rd97, 1;
	shl.b32 	%r25, %r4, 1;
	cvt.u64.u32 	%rd99, %r25;
	add.s64 	%rd100, %rd98, %rd99;
	cvta.to.global.u64 	%rd101, %rd104;
	shl.b64 	%rd102, %rd100, 2;
	add.s64 	%rd103, %rd101, %rd102;
	st.global.f32 	[%rd103], %f108;
	st.global.f32 	[%rd103+4], %f107;
$L__BB0_32:
	ret;

}


// ===== COMPILED SASS (sm_100) =====

	.target	sm_100

	.elftype	@"ET_EXEC"


//--------------------- .note.nv.tkinfo           --------------------------
	.section	.note.nv.tkinfo,"",@"SHT_NOTE"
	.sectionflags	@"SHF_NOTE_NV_TKINFO"
	.tkinfo
        /*0018*/ 	.word	0x00000002
        /*0030*/ 	.string	""
        /*0030*/ 	.string	"ptxas"
        /*0030*/ 	.string	"Cuda compilation tools, release 13.0, V13.0.88"
        /*0030*/ 	.string	"Build cuda_13.0.r13.0/compiler.36424714_0"
        /*0030*/ 	.string	"-arch sm_100 -m 64 "



//--------------------- .note.nv.cuinfo           --------------------------
	.section	.note.nv.cuinfo,"",@"SHT_NOTE"
	.sectionflags	@"SHF_NOTE_NV_CUINFO"
        /*0018*/ 	.short	0x0002
        /*001a*/ 	.short	0x0064
        /*001c*/ 	.short	0x0082
	.zero		2


//--------------------- .nv.info                  --------------------------
	.section	.nv.info,"",@"SHT_CUDA_INFO"
	.align	4


	//----- nvinfo : EIATTR_REGCOUNT
	.align		4
        /*0000*/ 	.byte	0x04, 0x2f
        /*0002*/ 	.short	(.L_1 - .L_0)
	.align		4
.L_0:
        /*0004*/ 	.word	index@(fused_mimo)
        /*0008*/ 	.word	0x00000020


	//----- nvinfo : EIATTR_FRAME_SIZE
	.align		4
.L_1:
        /*000c*/ 	.byte	0x04, 0x11
        /*000e*/ 	.short	(.L_3 - .L_2)
	.align		4
.L_2:
        /*0010*/ 	.word	index@(fused_mimo)
        /*0014*/ 	.word	0x00000000


	//----- nvinfo : EIATTR_MIN_STACK_SIZE
	.align		4
.L_3:
        /*0018*/ 	.byte	0x04, 0x12
        /*001a*/ 	.short	(.L_5 - .L_4)
	.align		4
.L_4:
        /*001c*/ 	.word	index@(fused_mimo)
        /*0020*/ 	.word	0x00000000
.L_5:


//--------------------- .nv.compat                --------------------------
	.section	.nv.compat,"",@"SHT_CUDA_COMPAT_INFO"
	.align	4
        /*0000*/ 	.byte	0x02, 0x09, 0x00, 0x00, 0x02, 0x02, 0x01, 0x00, 0x02, 0x05, 0x05, 0x00, 0x03, 0x07, 0x01, 0x01
        /*0010*/ 	.byte	0x02, 0x03, 0x00, 0x00, 0x02, 0x06, 0x01, 0x00, 0x04, 0x0b, 0x08, 0x00, 0x09, 0x00, 0x00, 0x00
        /*0020*/ 	.byte	0x00, 0x00, 0x00, 0x00


//--------------------- .nv.info.fused_mimo       --------------------------
	.section	.nv.info.fused_mimo,"",@"SHT_CUDA_INFO"
	.sectionflags	@""
	.align	4


	//----- nvinfo : EIATTR_CUDA_API_VERSION
	.align		4
        /*0000*/ 	.byte	0x04, 0x37
        /*0002*/ 	.short	(.L_7 - .L_6)
.L_6:
        /*0004*/ 	.word	0x00000082


	//----- nvinfo : EIATTR_KPARAM_INFO
	.align		4
.L_7:
        /*0008*/ 	.byte	0x04, 0x17
        /*000a*/ 	.short	(.L_9 - .L_8)
.L_8:
        /*000c*/ 	.word	0x00000000
        /*0010*/ 	.short	0x0005
        /*0012*/ 	.short	0x0038
        /*0014*/ 	.byte	0x00, 0xf5, 0x21, 0x00


	//----- nvinfo : EIATTR_KPARAM_INFO
	.align		4
.L_9:
        /*0018*/ 	.byte	0x04, 0x17
        /*001a*/ 	.short	(.L_11 - .L_10)
.L_10:
        /*001c*/ 	.word	0x00000000
        /*0020*/ 	.short	0x0004
        /*0022*/ 	.short	0x0030
        /*0024*/ 	.byte	0x00, 0xf5, 0x21, 0x00


	//----- nvinfo : EIATTR_KPARAM_INFO
	.align		4
.L_11:
        /*0028*/ 	.byte	0x04, 0x17
        /*002a*/ 	.short	(.L_13 - .L_12)
.L_12:
        /*002c*/ 	.word	0x00000000
        /*0030*/ 	.short	0x0003
        /*0032*/ 	.short	0x0018
        /*0034*/ 	.byte	0x00, 0xf0, 0x51, 0x00


	//----- nvinfo : EIATTR_KPARAM_INFO
	.align		4
.L_13:
        /*0038*/ 	.byte	0x04, 0x17
        /*003a*/ 	.short	(.L_15 - .L_14)
.L_14:
        /*003c*/ 	.word	0x00000000
        /*0040*/ 	.short	0x0002
        /*0042*/ 	.short	0x0010
        /*0044*/ 	.byte	0x00, 0xf5, 0x21, 0x00


	//----- nvinfo : EIATTR_KPARAM_INFO
	.align		4
.L_15:
        /*0048*/ 	.byte	0x04, 0x17
        /*004a*/ 	.short	(.L_17 - .L_16)
.L_16:
        /*004c*/ 	.word	0x00000000
        /*0050*/ 	.short	0x0001
        /*0052*/ 	.short	0x0008
        /*0054*/ 	.byte	0x00, 0xf5, 0x21, 0x00


	//----- nvinfo : EIATTR_KPARAM_INFO
	.align		4
.L_17:
        /*0058*/ 	.byte	0x04, 0x17
        /*005a*/ 	.short	(.L_19 - .L_18)
.L_18:
        /*005c*/ 	.word	0x00000000
        /*0060*/ 	.short	0x0000
        /*0062*/ 	.short	0x0000
        /*0064*/ 	.byte	0x00, 0xf5, 0x21, 0x00


	//----- nvinfo : EIATTR_SPARSE_MMA_MASK
	.align		4
.L_19:
        /*0068*/ 	.byte	0x03, 0x50
        /*006a*/ 	.short	0x0000


	//----- nvinfo : EIATTR_MAXREG_COUNT
	.align		4
        /*006c*/ 	.byte	0x03, 0x1b
        /*006e*/ 	.short	0x00ff


	//----- nvinfo : EIATTR_MERCURY_ISA_VERSION
	.align		4
        /*0070*/ 	.byte	0x03, 0x5f
        /*0072*/ 	.short	0x0101


	//----- nvinfo : EIATTR_VRC_CTA_INIT_COUNT
	.align		4
        /*0074*/ 	.byte	0x02, 0x4a
	.zero		1
	.zero		1


	//----- nvinfo : EIATTR_EXIT_INSTR_OFFSETS
	.align		4
        /*0078*/ 	.byte	0x04, 0x1c
        /*007a*/ 	.short	(.L_21 - .L_20)


	//   ....[0]....
.L_20:
        /*007c*/ 	.word	0x00000070


	//   ....[1]....
        /*0080*/ 	.word	0x000000b0


	//   ....[2]....
        /*0084*/ 	.word	0x000012c0


	//----- nvinfo : EIATTR_CBANK_PARAM_SIZE
	.align		4
.L_21:
        /*0088*/ 	.byte	0x03, 0x19
        /*008a*/ 	.short	0x0040


	//----- nvinfo : EIATTR_PARAM_CBANK
	.align		4
        /*008c*/ 	.byte	0x04, 0x0a
        /*008e*/ 	.short	(.L_23 - .L_22)
	.align		4
.L_22:
        /*0090*/ 	.word	index@(.nv.constant0.fused_mimo)
        /*0094*/ 	.short	0x0380
        /*0096*/ 	.short	0x0040


	//----- nvinfo : EIATTR_SW_WAR
	.align		4
.L_23:
        /*0098*/ 	.byte	0x04, 0x36
        /*009a*/ 	.short	(.L_25 - .L_24)
.L_24:
        /*009c*/ 	.word	0x00000008
.L_25:


//--------------------- .nv.callgraph             --------------------------
	.section	.nv.callgraph,"",@"SHT_CUDA_CALLGRAPH"
	.align	4
	.sectionentsize	8
	.align		4
        /*0000*/ 	.word	0x00000000
	.align		4
        /*0004*/ 	.word	0xffffffff
	.align		4
        /*0008*/ 	.word	0x00000000
	.align		4
        /*000c*/ 	.word	0xfffffffe
	.align		4
        /*0010*/ 	.word	0x00000000
	.align		4
        /*0014*/ 	.word	0xfffffffd
	.align		4
        /*0018*/ 	.word	0x00000000
	.align		4
        /*001c*/ 	.word	0xfffffffc


//--------------------- .text.fused_mimo          --------------------------
	.section	.text.fused_mimo,"ax",@progbits
	.align	128
        .global         fused_mimo
        .type           fused_mimo,@function
        .size           fused_mimo,(.L_x_5 - fused_mimo)
        .other          fused_mimo,@"STO_CUDA_ENTRY STV_DEFAULT"
fused_mimo:
.text.fused_mimo:
[----:B------:R-:W-:Y:S01]  /*0000*/  LDC R1, c[0x0][0x37c] ;  /* 0x0000df00ff017b82 */ /* 0x000fe20000000800 */
[----:B------:R-:W0:Y:S07]  /*0010*/  S2R R3, SR_TID.X ;  /* 0x0000000000037919 */ /* 0x000e2e0000002100 */
[----:B------:R-:W0:Y:S01]  /*0020*/  S2UR UR4, SR_CTAID.X ;  /* 0x00000000000479c3 */ /* 0x000e220000002500 */
[----:B------:R-:W1:Y:S07]  /*0030*/  LDCU UR5, c[0x0][0x3a4] ;  /* 0x00007480ff0577ac */ /* 0x000e6e0008000800 */
[----:B------:R-:W0:Y:S02]  /*0040*/  LDC R0, c[0x0][0x360] ;  /* 0x0000d800ff007b82 */ /* 0x000e240000000800 */
[----:B0-----:R-:W-:-:S05]  /*0050*/  IMAD R0, R0, UR4, R3 ;  /* 0x0000000400007c24 */ /* 0x001fca000f8e0203 */
[----:B-1----:R-:W-:-:S13]  /*0060*/  ISETP.GE.U32.AND P0, PT, R0, UR5, PT ;  /* 0x0000000500007c0c */ /* 0x002fda000bf06070 */
[----:B------:R-:W-:Y:S05]  /*0070*/  @P0 EXIT ;  /* 0x000000000000094d */ /* 0x000fea0003800000 */
[----:B------:R-:W0:Y:S01]  /*0080*/  S2R R2, SR_CTAID.Y ;  /* 0x0000000000027919 */ /* 0x000e220000002600 */
[----:B------:R-:W0:Y:S02]  /*0090*/  LDCU UR4, c[0x0][0x39c] ;  /* 0x00007380ff0477ac */ /* 0x000e240008000800 */
[----:B0-----:R-:W-:-:S13]  /*00a0*/  ISETP.GE.U32.AND P0, PT, R2, UR4, PT ;  /* 0x0000000402007c0c */ /* 0x001fda000bf06070 */
[----:B------:R-:W-:Y:S05]  /*00b0*/  @P0 EXIT ;  /* 0x000000000000094d */ /* 0x000fea0003800000 */
[----:B------:R-:W0:Y:S01]  /*00c0*/  LDC.64 R4, c[0x0][0x3b8] ;  /* 0x0000ee00ff047b82 */ /* 0x000e220000000a00 */
[----:B------:R-:W1:Y:S01]  /*00d0*/  LDCU.64 UR8, c[0x0][0x358] ;  /* 0x00006b00ff0877ac */ /* 0x000e620008000a00 */
[----:B0-----:R-:W-:-:S05]  /*00e0*/  IMAD.WIDE.U32 R4, R2, 0x8, R4 ;  /* 0x0000000802047825 */ /* 0x001fca00078e0004 */
[----:B-1----:R-:W2:Y:S04]  /*00f0*/  LDG.E.CONSTANT R6, desc[UR8][R4.64] ;  /* 0x0000000804067981 */ /* 0x002ea8000c1e9900 */
[----:B------:R-:W2:Y:S01]  /*0100*/  LDG.E.CONSTANT R3, desc[UR8][R4.64+0x4] ;  /* 0x0000040804037981 */ /* 0x000ea2000c1e9900 */
[----:B------:R-:W-:Y:S01]  /*0110*/  HFMA2 R8, -RZ, RZ, 0, 0 ;  /* 0x00000000ff087431 */ /* 0x000fe200000001ff */
[----:B------:R-:W-:Y:S02]  /*0120*/  MOV R26, RZ ;  /* 0x000000ff001a7202 */ /* 0x000fe40000000f00 */
[----:B--2---:R-:W-:-:S04]  /*0130*/  IADD3 R7, PT, PT, R6, R3, RZ ;  /* 0x0000000306077210 */ /* 0x004fc80007ffe0ff */
[----:B------:R-:W-:-:S13]  /*0140*/  ISETP.GE.U32.AND P0, PT, R6, R7, PT ;  /* 0x000000070600720c */ /* 0x000fda0003f06070 */
[----:B------:R-:W-:Y:S05]  /*0150*/  @P0 BRA `(.L_x_0) ;  /* 0x0000001000280947 */ /* 0x000fea0003800000 */
[----:B------:R-:W-:Y:S01]  /*0160*/  IADD3 R4, PT, PT, R3, -0x1, RZ ;  /* 0xffffffff03047810 */ /* 0x000fe20007ffe0ff */
[----:B------:R-:W-:Y:S01]  /*0170*/  UIMAD.WIDE.U32 UR6, UR5, 0x2, URZ ;  /* 0x00000002050678a5 */ /* 0x000fe2000f8e00ff */
[----:B------:R-:W-:Y:S02]  /*0180*/  MOV R26, RZ ;  /* 0x000000ff001a7202 */ /* 0x000fe40000000f00 */
[----:B------:R-:W-:Y:S02]  /*0190*/  ISETP.GE.U32.AND P0, PT, R4, 0x3, PT ;  /* 0x000000030400780c */ /* 0x000fe40003f06070 */
[----:B------:R-:W-:Y:S02]  /*01a0*/  SHF.L.U32 R4, R0, 0x1, RZ ;  /* 0x0000000100047819 */ /* 0x000fe400000006ff */
[----:B------:R-:W-:-:S09]  /*01b0*/  MOV R8, RZ ;  /* 0x000000ff00087202 */ /* 0x000fd20000000f00 */
[----:B------:R-:W-:Y:S05]  /*01c0*/  @!P0 BRA `(.L_x_1) ;  /* 0x00000008003c8947 */ /* 0x000fea0003800000 */
[----:B------:R-:W0:Y:S01]  /*01d0*/  LDC.64 R10, c[0x0][0x3b0] ;  /* 0x0000ec00ff0a7b82 */ /* 0x000e220000000a00 */
[----:B------:R-:W-:Y:S01]  /*01e0*/  LOP3.LUT R5, R3, 0xfffffffc, RZ, 0xc0, !PT ;  /* 0xfffffffc03057812 */ /* 0x000fe200078ec0ff */
[----:B------:R-:W-:Y:S01]  /*01f0*/  HFMA2 R26, -RZ, RZ, 0, 0 ;  /* 0x00000000ff1a7431 */ /* 0x000fe200000001ff */
[----:B------:R-:W1:Y:S02]  /*0200*/  LDCU.64 UR10, c[0x0][0x398] ;  /* 0x00007300ff0a77ac */ /* 0x000e640008000a00 */
[----:B------:R-:W-:Y:S01]  /*0210*/  IADD3 R5, PT, PT, -R5, RZ, RZ ;  /* 0x000000ff05057210 */ /* 0x000fe20007ffe1ff */
[----:B------:R-:W2:Y:S01]  /*0220*/  LDCU.128 UR12, c[0x0][0x380] ;  /* 0x00007000ff0c77ac */ /* 0x000ea20008000c00 */
[----:B0-----:R-:W-:-:S03]  /*0230*/  IMAD.WIDE.U32 R10, R6, 0x4, R10 ;  /* 0x00000004060a7825 */ /* 0x001fc600078e000a */
[----:B------:R-:W-:-:S04]  /*0240*/  IADD3 R10, P0, PT, R10, 0x8, RZ ;  /* 0x000000080a0a7810 */ /* 0x000fc80007f1e0ff */
[----:B-12---:R-:W-:-:S09]  /*0250*/  IADD3.X R11, PT, PT, RZ, R11, RZ, P0, !PT ;  /* 0x0000000bff0b7210 */ /* 0x006fd200007fe4ff */
.L_x_2:
[----:B------:R-:W2:Y:S04]  /*0260*/  LDG.E.U16.CONSTANT R20, desc[UR8][R10.64+-0x6] ;  /* 0xfffffa080a147981 */ /* 0x000ea8000c1e9500 */
[----:B------:R-:W2:Y:S04]  /*0270*/  LDG.E.U16.CONSTANT R9, desc[UR8][R10.64+-0x8] ;  /* 0xfffff8080a097981 */ /* 0x000ea8000c1e9500 */
[----:B------:R-:W3:Y:S04]  /*0280*/  LDG.E.U16.CONSTANT R22, desc[UR8][R10.64+-0x2] ;  /* 0xfffffe080a167981 */ /* 0x000ee8000c1e9500 */
[----:B------:R-:W3:Y:S01]  /*0290*/  LDG.E.U16.CONSTANT R7, desc[UR8][R10.64+-0x4] ;  /* 0xfffffc080a077981 */ /* 0x000ee2000c1e9500 */
[----:B------:R-:W-:Y:S01]  /*02a0*/  IMAD.MOV.U32 R21, RZ, RZ, RZ ;  /* 0x000000ffff157224 */ /* 0x000fe200078e00ff */
[----:B------:R-:W-:Y:S01]  /*02b0*/  MOV R15, RZ ;  /* 0x000000ff000f7202 */ /* 0x000fe20000000f00 */
[----:B------:R-:W-:Y:S01]  /*02c0*/  UMOV UR4, UR11 ;  /* 0x0000000b00047c82 */ /* 0x000fe20008000000 */
[----:B------:R-:W-:Y:S01]  /*02d0*/  MOV R16, R2 ;  /* 0x0000000200107202 */ /* 0x000fe20000000f00 */
[----:B------:R-:W-:Y:S01]  /*02e0*/  IMAD.MOV.U32 R23, RZ, RZ, RZ ;  /* 0x000000ffff177224 */ /* 0x000fe200078e00ff */
[----:B------:R-:W-:-:S02]  /*02f0*/  MOV R17, RZ ;  /* 0x000000ff00117202 */ /* 0x000fc40000000f00 */
[----:B------:R-:W-:Y:S02]  /*0300*/  MOV R12, R4 ;  /* 0x00000004000c7202 */ /* 0x000fe40000000f00 */
[----:B------:R-:W-:Y:S01]  /*0310*/  MOV R13, RZ ;  /* 0x000000ff000d7202 */ /* 0x000fe20000000f00 */
[----:B--2---:R-:W-:-:S04]  /*0320*/  IMAD.WIDE.U32 R20, R9, UR10, R20 ;  /* 0x0000000a09147c25 */ /* 0x004fc8000f8e0014 */
[C---:B------:R-:W-:Y:S01]  /*0330*/  IMAD R24, R20.reuse, UR7, RZ ;  /* 0x0000000714187c24 */ /* 0x040fe2000f8e02ff */
[----:B------:R-:W-:Y:S01]  /*0340*/  IADD3 R15, PT, PT, R21, R15, RZ ;  /* 0x0000000f150f7210 */ /* 0x000fe20007ffe0ff */
[----:B------:R-:W-:-:S04]  /*0350*/  IMAD.WIDE.U32 R18, R20, UR4, R16 ;  /* 0x0000000414127c25 */ /* 0x000fc8000f8e0010 */
[----:B------:R-:W-:Y:S02]  /*0360*/  IMAD R9, R15, UR4, RZ ;  /* 0x000000040f097c24 */ /* 0x000fe4000f8e02ff */
[----:B------:R-:W-:-:S03]  /*0370*/  IMAD.WIDE.U32 R20, R20, UR6, R12 ;  /* 0x0000000614147c25 */ /* 0x000fc6000f8e000c */
[----:B------:R-:W-:Y:S01]  /*0380*/  IADD3 R14, PT, PT, R19, R9, RZ ;  /* 0x00000009130e7210 */ /* 0x000fe20007ffe0ff */
[----:B------:R-:W-:Y:S01]  /*0390*/  IMAD R9, R18, UR7, RZ ;  /* 0x0000000712097c24 */ /* 0x000fe2000f8e02ff */
[----:B------:R-:W-:Y:S01]  /*03a0*/  LEA R28, P0, R20, UR12, 0x2 ;  /* 0x0000000c141c7c11 */ /* 0x000fe2000f8010ff */
[----:B------:R-:W-:Y:S02]  /*03b0*/  IMAD R15, R15, UR6, R24 ;  /* 0x000000060f0f7c24 */ /* 0x000fe4000f8e0218 */
[----:B------:R-:W-:-:S03]  /*03c0*/  IMAD.WIDE.U32 R18, R18, UR6, R12 ;  /* 0x0000000612127c25 */ /* 0x000fc6000f8e000c */
[----:B------:R-:W-:Y:S01]  /*03d0*/  IADD3 R15, PT, PT, R21, R15, RZ ;  /* 0x0000000f150f7210 */ /* 0x000fe20007ffe0ff */
[----:B------:R-:W-:Y:S01]  /*03e0*/  IMAD R9, R14, UR6, R9 ;  /* 0x000000060e097c24 */ /* 0x000fe2000f8e0209 */
[----:B------:R-:W-:Y:S01]  /*03f0*/  LEA R14, P1, R18, UR14, 0x2 ;  /* 0x0000000e120e7c11 */ /* 0x000fe2000f8210ff */
[----:B---3--:R-:W-:Y:S01]  /*0400*/  IMAD.WIDE.U32 R22, R7, UR10, R22 ;  /* 0x0000000a07167c25 */ /* 0x008fe2000f8e0016 */
[----:B------:R-:W-:Y:S02]  /*0410*/  LEA.HI.X R29, R20, UR13, R15, 0x2, P0 ;  /* 0x0000000d141d7c11 */ /* 0x000fe400080f140f */
[----:B------:R-:W-:Y:S02]  /*0420*/  IADD3 R9, PT, PT, R19, R9, RZ ;  /* 0x0000000913097210 */ /* 0x000fe40007ffe0ff */
[----:B------:R-:W-:Y:S01]  /*0430*/  MOV R21, RZ ;  /* 0x000000ff00157202 */ /* 0x000fe20000000f00 */
[----:B------:R-:W2:Y:S01]  /*0440*/  LDG.E.CONSTANT R7, desc[UR8][R28.64] ;  /* 0x000000081c077981 */ /* 0x000ea2000c1e9900 */
[----:B------:R-:W-:-:S03]  /*0450*/  LEA.HI.X R15, R18, UR15, R9, 0x2, P1 ;  /* 0x0000000f120f7c11 */ /* 0x000fc600088f1409 */
[----:B------:R-:W3:Y:S04]  /*0460*/  LDG.E.CONSTANT R19, desc[UR8][R28.64+0x4] ;  /* 0x000004081c137981 */ /* 0x000ee8000c1e9900 */
[----:B------:R-:W2:Y:S04]  /*0470*/  LDG.E.CONSTANT R24, desc[UR8][R14.64] ;  /* 0x000000080e187981 */ /* 0x000ea8000c1e9900 */
[----:B------:R0:W4:Y:S01]  /*0480*/  LDG.E.CONSTANT R9, desc[UR8][R14.64+0x4] ;  /* 0x000004080e097981 */ /* 0x000122000c1e9900 */
[----:B------:R-:W-:-:S03]  /*0490*/  IADD3 R18, PT, PT, R23, R21, RZ ;  /* 0x0000001517127210 */ /* 0x000fc60007ffe0ff */
[----:B------:R-:W5:Y:S02]  /*04a0*/  LDG.E.U16.CONSTANT R23, desc[UR8][R10.64] ;  /* 0x000000080a177981 */ /* 0x000f64000c1e9500 */
[----:B------:R-:W-:Y:S02]  /*04b0*/  IMAD R21, R18, UR4, RZ ;  /* 0x0000000412157c24 */ /* 0x000fe4000f8e02ff */
[----:B0-----:R-:W-:-:S04]  /*04c0*/  IMAD.WIDE.U32 R14, R22, UR4, R16 ;  /* 0x00000004160e7c25 */ /* 0x001fc8000f8e0010 */
[----:B------:R-:W-:Y:S01]  /*04d0*/  IMAD R20, R14, UR7, RZ ;  /* 0x000000070e147c24 */ /* 0x000fe2000f8e02ff */
[----:B------:R-:W-:-:S05]  /*04e0*/  IADD3 R21, PT, PT, R15, R21, RZ ;  /* 0x000000150f157210 */ /* 0x000fca0007ffe0ff */
[----:B------:R-:W-:Y:S02]  /*04f0*/  IMAD R21, R21, UR6, R20 ;  /* 0x0000000615157c24 */ /* 0x000fe4000f8e0214 */
[----:B------:R-:W5:Y:S01]  /*0500*/  LDG.E.U16.CONSTANT R20, desc[UR8][R10.64+0x2] ;  /* 0x000002080a147981 */ /* 0x000f62000c1e9500 */
[----:B------:R-:W-:Y:S01]  /*0510*/  ISETP.NE.AND P1, PT, R0, RZ, PT ;  /* 0x000000ff0000720c */ /* 0x000fe20003f25270 */
[----:B------:R-:W-:-:S05]  /*0520*/  IMAD.WIDE.U32 R14, R14, UR6, R12 ;  /* 0x000000060e0e7c25 */ /* 0x000fca000f8e000c */
[----:B------:R-:W-:Y:S01]  /*0530*/  IADD3 R21, PT, PT, R15, R21, RZ ;  /* 0x000000150f157210 */ /* 0x000fe20007ffe0ff */
[----:B--2---:R-:W-:-:S06]  /*0540*/  FFMA R8, R7, R24, R8 ;  /* 0x0000001807087223 */ /* 0x004fcc0000000008 */
[-CC-:B----4-:R-:W-:Y:S01]  /*0550*/  @P1 FFMA R25, R7, R9.reuse, R26.reuse ;  /* 0x0000000907191223 */ /* 0x190fe2000000001a */
[----:B---3--:R-:W-:Y:S01]  /*0560*/  @!P1 FFMA R7, R19, R9, R26 ;  /* 0x0000000913079223 */ /* 0x008fe2000000001a */
[----:B------:R-:W-:-:S04]  /*0570*/  LEA R26, P0, R14, UR14, 0x2 ;  /* 0x0000000e0e1a7c11 */ /* 0x000fc8000f8010ff */
[----:B------:R-:W-:Y:S01]  /*0580*/  LEA.HI.X R27, R14, UR15, R21, 0x2, P0 ;  /* 0x0000000f0e1b7c11 */ /* 0x000fe200080f1415 */
[C---:B------:R-:W-:Y:S02]  /*0590*/  IMAD R21, R22.reuse, UR7, RZ ;  /* 0x0000000716157c24 */ /* 0x040fe4000f8e02ff */
[----:B------:R-:W-:Y:S01]  /*05a0*/  @P1 FFMA R7, R19, R24, R25 ;  /* 0x0000001813071223 */ /* 0x000fe20000000019 */
[----:B------:R-:W-:-:S04]  /*05b0*/  IMAD.WIDE.U32 R14, R22, UR6, R12 ;  /* 0x00000006160e7c25 */ /* 0x000fc8000f8e000c */
[----:B------:R-:W-:Y:S01]  /*05c0*/  @P1 FFMA R8, -R19, R9, R8 ;  /* 0x0000000913081223 */ /* 0x000fe20000000108 */
[----:B------:R-:W2:Y:S01]  /*05d0*/  LDG.E.CONSTANT R22, desc[UR8][R26.64+0x4] ;  /* 0x000004081a167981 */ /* 0x000ea2000c1e9900 */
[----:B------:R-:W-:Y:S01]  /*05e0*/  IMAD R25, R18, UR6, R21 ;  /* 0x0000000612197c24 */ /* 0x000fe2000f8e0215 */
[C---:B------:R-:W-:Y:S02]  /*05f0*/  LEA R28, P0, R14.reuse, UR12, 0x2 ;  /* 0x0000000c0e1c7c11 */ /* 0x040fe4000f8010ff */
[----:B------:R0:W3:Y:S01]  /*0600*/  LDG.E.CONSTANT R9, desc[UR8][R26.64] ;  /* 0x000000081a097981 */ /* 0x0000e2000c1e9900 */
[----:B------:R-:W-:Y:S02]  /*0610*/  MOV R21, RZ ;  /* 0x000000ff00157202 */ /* 0x000fe40000000f00 */
[----:B------:R-:W-:Y:S01]  /*0620*/  IADD3 R15, PT, PT, R15, R25, RZ ;  /* 0x000000190f0f7210 */ /* 0x000fe20007ffe0ff */
[----:B------:R-:W4:Y:S03]  /*0630*/  LDG.E.U16.CONSTANT R18, desc[UR8][R10.64+0x6] ;  /* 0x000006080a127981 */ /* 0x000f26000c1e9500 */
[----:B------:R-:W-:Y:S01]  /*0640*/  LEA.HI.X R29, R14, UR13, R15, 0x2, P0 ;  /* 0x0000000d0e1d7c11 */ /* 0x000fe200080f140f */
[----:B-----5:R-:W-:Y:S01]  /*0650*/  IMAD.WIDE.U32 R20, R23, UR10, R20 ;  /* 0x0000000a17147c25 */ /* 0x020fe2000f8e0014 */
[----:B------:R-:W-:Y:S01]  /*0660*/  MOV R23, RZ ;  /* 0x000000ff00177202 */ /* 0x000fe20000000f00 */
[----:B------:R-:W4:Y:S04]  /*0670*/  LDG.E.U16.CONSTANT R25, desc[UR8][R10.64+0x4] ;  /* 0x000004080a197981 */ /* 0x000f28000c1e9500 */
[----:B------:R-:W2:Y:S01]  /*0680*/  LDG.E.CONSTANT R24, desc[UR8][R28.64] ;  /* 0x000000081c187981 */ /* 0x000ea2000c1e9900 */
[----:B------:R-:W-:-:S03]  /*0690*/  IADD3 R19, PT, PT, R21, R23, RZ ;  /* 0x0000001715137210 */ /* 0x000fc60007ffe0ff */
[----:B------:R-:W5:Y:S01]  /*06a0*/  LDG.E.CONSTANT R23, desc[UR8][R28.64+0x4] ;  /* 0x000004081c177981 */ /* 0x000f62000c1e9900 */
[C---:B------:R-:W-:Y:S02]  /*06b0*/  IMAD R14, R20.reuse, UR7, RZ ;  /* 0x00000007140e7c24 */ /* 0x040fe4000f8e02ff */
[----:B0-----:R-:W-:-:S04]  /*06c0*/  IMAD.WIDE.U32 R26, R20, UR6, R12 ;  /* 0x00000006141a7c25 */ /* 0x001fc8000f8e000c */
[----:B------:R-:W-:Y:S01]  /*06d0*/  IMAD R15, R19, UR6, R14 ;  /* 0x00000006130f7c24 */ /* 0x000fe2000f8e020e */
[----:B------:R-:W-:-:S04]  /*06e0*/  LEA R14, P0, R26, UR12, 0x2 ;  /* 0x0000000c1a0e7c11 */ /* 0x000fc8000f8010ff */
[----:B------:R-:W-:Y:S01]  /*06f0*/  IADD3 R15, PT, PT, R27, R15, RZ ;  /* 0x0000000f1b0f7210 */ /* 0x000fe20007ffe0ff */
[----:B------:R-:W-:-:S03]  /*0700*/  IMAD.WIDE.U32 R20, R20, UR4, R16 ;  /* 0x0000000414147c25 */ /* 0x000fc6000f8e0010 */
[----:B------:R-:W-:Y:S02]  /*0710*/  LEA.HI.X R15, R26, UR13, R15, 0x2, P0 ;  /* 0x0000000d1a0f7c11 */ /* 0x000fe400080f140f */
[----:B------:R-:W-:Y:S01]  /*0720*/  ISETP.NE.AND P0, PT, R0, RZ, PT ;  /* 0x000000ff0000720c */ /* 0x000fe20003f05270 */
[----:B------:R-:W-:Y:S02]  /*0730*/  IMAD R19, R19, UR4, RZ ;  /* 0x0000000413137c24 */ /* 0x000fe4000f8e02ff */
[C---:B------:R-:W-:Y:S02]  /*0740*/  IMAD R26, R20.reuse, UR7, RZ ;  /* 0x00000007141a7c24 */ /* 0x040fe4000f8e02ff */
[----:B------:R-:W-:Y:S02]  /*0750*/  IMAD.IADD R19, R21, 0x1, R19 ;  /* 0x0000000115137824 */ /* 0x000fe400078e0213 */
[----:B------:R-:W-:-:S04]  /*0760*/  IMAD.WIDE.U32 R20, R20, UR6, R12 ;  /* 0x0000000614147c25 */ /* 0x000fc8000f8e000c */
[----:B------:R-:W-:-:S05]  /*0770*/  IMAD R19, R19, UR6, R26 ;  /* 0x0000000613137c24 */ /* 0x000fca000f8e021a */
[----:B------:R-:W-:Y:S02]  /*0780*/  IADD3 R19, PT, PT, R21, R19, RZ ;  /* 0x0000001315137210 */ /* 0x000fe40007ffe0ff */
[----:B------:R-:W-:Y:S01]  /*0790*/  MOV R27, RZ ;  /* 0x000000ff001b7202 */ /* 0x000fe20000000f00 */
[----:B------:R-:W4:Y:S01]  /*07a0*/  LDG.E.CONSTANT R21, desc[UR8][R14.64+0x4] ;  /* 0x000004080e157981 */ /* 0x000f22000c1e9900 */
[C---:B--2---:R-:W-:Y:S01]  /*07b0*/  @P0 FFMA R26, R24.reuse, R22, R7 ;  /* 0x00000016181a0223 */ /* 0x044fe20000000007 */
[-C--:B---3--:R-:W-:Y:S01]  /*07c0*/  FFMA R24, R24, R9.reuse, R8 ;  /* 0x0000000918187223 */ /* 0x088fe20000000008 */
[C---:B------:R-:W-:Y:S02]  /*07d0*/  LEA R8, P1, R20.reuse, UR14, 0x2 ;  /* 0x0000000e14087c11 */ /* 0x040fe4000f8210ff */
[----:B-----5:R-:W-:Y:S02]  /*07e0*/  @P0 FFMA R26, R23, R9, R26 ;  /* 0x00000009171a0223 */ /* 0x020fe4000000001a */
[----:B------:R-:W-:-:S02]  /*07f0*/  LEA.HI.X R9, R20, UR15, R19, 0x2, P1 ;  /* 0x0000000f14097c11 */ /* 0x000fc400088f1413 */
[----:B------:R-:W-:Y:S01]  /*0800*/  MOV R19, RZ ;  /* 0x000000ff00137202 */ /* 0x000fe20000000f00 */
[----:B------:R-:W-:Y:S02]  /*0810*/  @!P0 FFMA R26, R23, R22, R7 ;  /* 0x00000016171a8223 */ /* 0x000fe40000000007 */
[----:B------:R-:W2:Y:S01]  /*0820*/  LDG.E.CONSTANT R20, desc[UR8][R8.64+0x4] ;  /* 0x0000040808147981 */ /* 0x000ea2000c1e9900 */
[----:B----4-:R-:W-:-:S03]  /*0830*/  IMAD.WIDE.U32 R18, R25, UR10, R18 ;  /* 0x0000000a19127c25 */ /* 0x010fc6000f8e0012 */
[----:B------:R0:W3:Y:S02]  /*0840*/  LDG.E.CONSTANT R25, desc[UR8][R8.64] ;  /* 0x0000000808197981 */ /* 0x0000e4000c1e9900 */
[----:B------:R-:W-:Y:S01]  /*0850*/  IADD3 R27, PT, PT, R19, R27, RZ ;  /* 0x0000001b131b7210 */ /* 0x000fe20007ffe0ff */
[C---:B------:R-:W-:Y:S01]  /*0860*/  IMAD.WIDE.U32 R16, R18.reuse, UR4, R16 ;  /* 0x0000000412107c25 */ /* 0x040fe2000f8e0010 */
[----:B------:R-:W2:Y:S03]  /*0870*/  LDG.E.CONSTANT R7, desc[UR8][R14.64] ;  /* 0x000000080e077981 */ /* 0x000ea6000c1e9900 */
[----:B------:R-:W-:Y:S02]  /*0880*/  IMAD R28, R18, UR7, RZ ;  /* 0x00000007121c7c24 */ /* 0x000fe4000f8e02ff */
[C---:B------:R-:W-:Y:S02]  /*0890*/  IMAD R19, R27.reuse, UR4, RZ ;  /* 0x000000041b137c24 */ /* 0x040fe4000f8e02ff */
[----:B------:R-:W-:-:S02]  /*08a0*/  IMAD R27, R27, UR6, R28 ;  /* 0x000000061b1b7c24 */ /* 0x000fc4000f8e021c */
[----:B------:R-:W-:Y:S01]  /*08b0*/  IMAD R29, R16, UR7, RZ ;  /* 0x00000007101d7c24 */ /* 0x000fe2000f8e02ff */
[----:B------:R-:W-:Y:S01]  /*08c0*/  IADD3 R28, PT, PT, R17, R19, RZ ;  /* 0x00000013111c7210 */ /* 0x000fe20007ffe0ff */
[----:B------:R-:W-:-:S04]  /*08d0*/  IMAD.WIDE.U32 R18, R18, UR6, R12 ;  /* 0x0000000612127c25 */ /* 0x000fc8000f8e000c */
[----:B------:R-:W-:-:S04]  /*08e0*/  IMAD.WIDE.U32 R16, R16, UR6, R12 ;  /* 0x0000000610107c25 */ /* 0x000fc8000f8e000c */
[----:B------:R-:W-:Y:S01]  /*08f0*/  IMAD R29, R28, UR6, R29 ;  /* 0x000000061c1d7c24 */ /* 0x000fe2000f8e021d */
[----:B------:R-:W-:Y:S02]  /*0900*/  LEA R12, P1, R18, UR12, 0x2 ;  /* 0x0000000c120c7c11 */ /* 0x000fe4000f8210ff */
[----:B------:R-:W-:Y:S02]  /*0910*/  IADD3 R27, PT, PT, R19, R27, RZ ;  /* 0x0000001b131b7210 */ /* 0x000fe40007ffe0ff */
[----:B0-----:R-:W-:Y:S02]  /*0920*/  LEA R8, P2, R16, UR14, 0x2 ;  /* 0x0000000e10087c11 */ /* 0x001fe4000f8410ff */
[----:B------:R-:W-:Y:S02]  /*0930*/  IADD3 R9, PT, PT, R17, R29, RZ ;  /* 0x0000001d11097210 */ /* 0x000fe40007ffe0ff */
[----:B------:R-:W-:Y:S02]  /*0940*/  LEA.HI.X R13, R18, UR13, R27, 0x2, P1 ;  /* 0x0000000d120d7c11 */ /* 0x000fe400088f141b */
[----:B------:R-:W-:-:S03]  /*0950*/  LEA.HI.X R9, R16, UR15, R9, 0x2, P2 ;  /* 0x0000000f10097c11 */ /* 0x000fc600090f1409 */
[----:B------:R-:W4:Y:S04]  /*0960*/  LDG.E.CONSTANT R28, desc[UR8][R12.64] ;  /* 0x000000080c1c7981 */ /* 0x000f28000c1e9900 */
[----:B------:R-:W4:Y:S04]  /*0970*/  LDG.E.CONSTANT R14, desc[UR8][R8.64] ;  /* 0x00000008080e7981 */ /* 0x000f28000c1e9900 */
[----:B------:R-:W5:Y:S04]  /*0980*/  LDG.E.CONSTANT R15, desc[UR8][R8.64+0x4] ;  /* 0x00000408080f7981 */ /* 0x000f68000c1e9900 */
[----:B------:R-:W5:Y:S01]  /*0990*/  LDG.E.CONSTANT R17, desc[UR8][R12.64+0x4] ;  /* 0x000004080c117981 */ /* 0x000f62000c1e9900 */
[----:B------:R-:W-:Y:S01]  /*09a0*/  IADD3 R5, PT, PT, R5, 0x4, RZ ;  /* 0x0000000405057810 */ /* 0x000fe20007ffe0ff */
[----:B------:R-:W-:-:S03]  /*09b0*/  @P0 FFMA R24, -R23, R22, R24 ;  /* 0x0000001617180223 */ /* 0x000fc60000000118 */
[----:B------:R-:W-:Y:S02]  /*09c0*/  ISETP.NE.AND P2, PT, R5, RZ, PT ;  /* 0x000000ff0500720c */ /* 0x000fe40003f45270 */
[----:B------:R-:W-:Y:S02]  /*09d0*/  IADD3 R10, P1, PT, R10, 0x10, RZ ;  /* 0x000000100a0a7810 */ /* 0x000fe40007f3e0ff */
[----:B------:R-:W-:Y:S02]  /*09e0*/  IADD3 R6, PT, PT, R6, 0x4, RZ ;  /* 0x0000000406067810 */ /* 0x000fe40007ffe0ff */
[----:B------:R-:W-:Y:S01]  /*09f0*/  IADD3.X R11, PT, PT, RZ, R11, RZ, P1, !PT ;  /* 0x0000000bff0b7210 */ /* 0x000fe20000ffe4ff */
[C---:B--2---:R-:W-:Y:S01]  /*0a00*/  @P0 FFMA R16, R7.reuse, R20, R26 ;  /* 0x0000001407100223 */ /* 0x044fe2000000001a */
[----:B---3--:R-:W-:-:S03]  /*0a10*/  FFMA R7, R7, R25, R24 ;  /* 0x0000001907077223 */ /* 0x008fc60000000018 */
[C---:B------:R-:W-:Y:S01]  /*0a20*/  @P0 FFMA R16, R21.reuse, R25, R16 ;  /* 0x0000001915100223 */ /* 0x040fe20000000010 */
[CC--:B------:R-:W-:Y:S01]  /*0a30*/  @P0 FFMA R7, -R21.reuse, R20.reuse, R7 ;  /* 0x0000001415070223 */ /* 0x0c0fe20000000107 */
[----:B------:R-:W-:-:S03]  /*0a40*/  @!P0 FFMA R16, R21, R20, R26 ;  /* 0x0000001415108223 */ /* 0x000fc6000000001a */
[C---:B----4-:R-:W-:Y:S01]  /*0a50*/  FFMA R18, R28.reuse, R14, R7 ;  /* 0x0000000e1c127223 */ /* 0x050fe20000000007 */
[----:B-----5:R-:W-:-:S03]  /*0a60*/  @P0 FFMA R7, R28, R15, R16 ;  /* 0x0000000f1c070223 */ /* 0x020fc60000000010 */
[CCC-:B------:R-:W-:Y:S01]  /*0a70*/  @P0 FFMA R8, -R17.reuse, R15.reuse, R18.reuse ;  /* 0x0000000f11080223 */ /* 0x1c0fe20000000112 */
[C---:B------:R-:W-:Y:S01]  /*0a80*/  @P0 FFMA R26, R17.reuse, R14, R7 ;  /* 0x0000000e111a0223 */ /* 0x040fe20000000007 */
[----:B------:R-:W-:Y:S02]  /*0a90*/  @!P0 IMAD.MOV.U32 R8, RZ, RZ, R18 ;  /* 0x000000ffff088224 */ /* 0x000fe400078e0012 */
[----:B------:R-:W-:Y:S01]  /*0aa0*/  @!P0 FFMA R26, R17, R15, R16 ;  /* 0x0000000f111a8223 */ /* 0x000fe20000000010 */
[----:B------:R-:W-:Y:S06]  /*0ab0*/  @P2 BRA `(.L_x_2) ;  /* 0xfffffff400e82947 */ /* 0x000fec000383ffff */
.L_x_1:
[----:B------:R-:W-:-:S13]  /*0ac0*/  LOP3.LUT P0, R5, R3, 0x3, RZ, 0xc0, !PT ;  /* 0x0000000303057812 */ /* 0x000fda000780c0ff */
[----:B------:R-:W-:Y:S05]  /*0ad0*/  @!P0 BRA `(.L_x_0) ;  /* 0x0000000400c88947 */ /* 0x000fea0003800000 */
[----:B------:R-:W-:Y:S02]  /*0ae0*/  ISETP.NE.AND P1, PT, R5, 0x1, PT ;  /* 0x000000010500780c */ /* 0x000fe40003f25270 */
[----:B------:R-:W-:-:S04]  /*0af0*/  LOP3.LUT R3, R3, 0x1, RZ, 0xc0, !PT ;  /* 0x0000000103037812 */ /* 0x000fc800078ec0ff */
[----:B------:R-:W-:-:S07]  /*0b00*/  ISETP.NE.U32.AND P0, PT, R3, 0x1, PT ;  /* 0x000000010300780c */ /* 0x000fce0003f05070 */
[----:B------:R-:W-:Y:S06]  /*0b10*/  @!P1 BRA `(.L_x_3) ;  /* 0x0000000400189947 */ /* 0x000fec0003800000 */
[----:B------:R-:W0:Y:S01]  /*0b20*/  LDC.64 R10, c[0x0][0x3b0] ;  /* 0x0000ec00ff0a7b82 */ /* 0x000e220000000a00 */
[----:B------:R-:W1:Y:S01]  /*0b30*/  LDCU UR10, c[0x0][0x398] ;  /* 0x00007300ff0a77ac */ /* 0x000e620008000800 */
[----:B------:R-:W2:Y:S01]  /*0b40*/  LDCU.128 UR12, c[0x0][0x380] ;  /* 0x00007000ff0c77ac */ /* 0x000ea20008000c00 */
[----:B0-----:R-:W-:-:S05]  /*0b50*/  IMAD.WIDE.U32 R10, R6, 0x4, R10 ;  /* 0x00000004060a7825 */ /* 0x001fca00078e000a */
[----:B------:R-:W1:Y:S04]  /*0b60*/  LDG.E.U16.CONSTANT R12, desc[UR8][R10.64+0x2] ;  /* 0x000002080a0c7981 */ /* 0x000e68000c1e9500 */
[----:B------:R-:W1:Y:S04]  /*0b70*/  LDG.E.U16.CONSTANT R3, desc[UR8][R10.64] ;  /* 0x000000080a037981 */ /* 0x000e68000c1e9500 */
[----:B------:R-:W3:Y:S04]  /*0b80*/  LDG.E.U16.CONSTANT R14, desc[UR8][R10.64+0x6] ;  /* 0x000006080a0e7981 */ /* 0x000ee8000c1e9500 */
[----:B------:R-:W3:Y:S01]  /*0b90*/  LDG.E.U16.CONSTANT R5, desc[UR8][R10.64+0x4] ;  /* 0x000004080a057981 */ /* 0x000ee2000c1e9500 */
[----:B------:R-:W-:Y:S01]  /*0ba0*/  MOV R13, RZ ;  /* 0x000000ff000d7202 */ /* 0x000fe20000000f00 */
[----:B------:R-:W-:Y:S01]  /*0bb0*/  HFMA2 R17, -RZ, RZ, 0, 0 ;  /* 0x00000000ff117431 */ /* 0x000fe200000001ff */
[----:B------:R-:W-:Y:S01]  /*0bc0*/  MOV R15, RZ ;  /* 0x000000ff000f7202 */ /* 0x000fe20000000f00 */
[----:B------:R-:W-:-:S02]  /*0bd0*/  HFMA2 R21, -RZ, RZ, 0, 0 ;  /* 0x00000000ff157431 */ /* 0x000fc400000001ff */
[----:B-1----:R-:W-:-:S04]  /*0be0*/  IMAD.WIDE.U32 R12, R3, UR10, R12 ;  /* 0x0000000a030c7c25 */ /* 0x002fc8000f8e000c */
[----:B------:R-:W-:Y:S02]  /*0bf0*/  HFMA2 R3, -RZ, RZ, 0, 0 ;  /* 0x00000000ff037431 */ /* 0x000fe400000001ff */
[C---:B------:R-:W-:Y:S02]  /*0c00*/  IMAD R16, R12.reuse, UR7, RZ ;  /* 0x000000070c107c24 */ /* 0x040fe4000f8e02ff */
[----:B---3--:R-:W-:Y:S01]  /*0c10*/  IMAD.WIDE.U32 R14, R5, UR10, R14 ;  /* 0x0000000a050e7c25 */ /* 0x008fe2000f8e000e */
[----:B------:R-:W-:Y:S02]  /*0c20*/  MOV R5, RZ ;  /* 0x000000ff00057202 */ /* 0x000fe40000000f00 */
[----:B------:R-:W-:Y:S01]  /*0c30*/  IADD3 R3, PT, PT, R13, R3, RZ ;  /* 0x000000030d037210 */ /* 0x000fe20007ffe0ff */
[----:B------:R-:W-:-:S04]  /*0c40*/  IMAD.WIDE.U32 R18, R12, UR6, R4 ;  /* 0x000000060c127c25 */ /* 0x000fc8000f8e0004 */
[C---:B------:R-:W-:Y:S01]  /*0c50*/  IMAD R9, R3.reuse, UR6, R16 ;  /* 0x0000000603097c24 */ /* 0x040fe2000f8e0210 */
[----:B------:R-:W-:Y:S01]  /*0c60*/  MOV R16, R2 ;  /* 0x0000000200107202 */ /* 0x000fe20000000f00 */
[----:B------:R-:W-:Y:S01]  /*0c70*/  IMAD R7, R3, UR4, RZ ;  /* 0x0000000403077c24 */ /* 0x000fe2000f8e02ff */
[----:B--2---:R-:W-:Y:S01]  /*0c80*/  LEA R10, P1, R18, UR12, 0x2 ;  /* 0x0000000c120a7c11 */ /* 0x004fe2000f8210ff */
[----:B------:R-:W-:Y:S01]  /*0c90*/  IMAD.IADD R9, R19, 0x1, R9 ;  /* 0x0000000113097824 */ /* 0x000fe200078e0209 */
[----:B------:R-:W-:Y:S01]  /*0ca0*/  IADD3 R3, PT, PT, R15, R21, RZ ;  /* 0x000000150f037210 */ /* 0x000fe20007ffe0ff */
[----:B------:R-:W-:-:S03]  /*0cb0*/  IMAD.WIDE.U32 R12, R12, UR4, R16 ;  /* 0x000000040c0c7c25 */ /* 0x000fc6000f8e0010 */
[----:B------:R-:W-:Y:S01]  /*0cc0*/  LEA.HI.X R11, R18, UR13, R9, 0x2, P1 ;  /* 0x0000000d120b7c11 */ /* 0x000fe200088f1409 */
[----:B------:R-:W-:Y:S01]  /*0cd0*/  IMAD R20, R12, UR7, RZ ;  /* 0x000000070c147c24 */ /* 0x000fe2000f8e02ff */
[----:B------:R-:W-:Y:S01]  /*0ce0*/  IADD3 R7, PT, PT, R13, R7, RZ ;  /* 0x000000070d077210 */ /* 0x000fe20007ffe0ff */
[----:B------:R-:W-:-:S04]  /*0cf0*/  IMAD.WIDE.U32 R18, R14, UR4, R16 ;  /* 0x000000040e127c25 */ /* 0x000fc8000f8e0010 */
[----:B------:R-:W-:Y:S02]  /*0d00*/  IMAD R17, R3, UR4, RZ ;  /* 0x0000000403117c24 */ /* 0x000fe4000f8e02ff */
[----:B------:R-:W-:-:S04]  /*0d10*/  IMAD.WIDE.U32 R12, R12, UR6, R4 ;  /* 0x000000060c0c7c25 */ /* 0x000fc8000f8e0004 */
[----:B------:R-:W-:Y:S01]  /*0d20*/  IMAD R9, R7, UR6, R20 ;  /* 0x0000000607097c24 */ /* 0x000fe2000f8e0214 */
[----:B------:R-:W-:Y:S01]  /*0d30*/  IADD3 R7, PT, PT, R19, R17, RZ ;  /* 0x0000001113077210 */ /* 0x000fe20007ffe0ff */
[----:B------:R-:W-:Y:S01]  /*0d40*/  IMAD R20, R14, UR7, RZ ;  /* 0x000000070e147c24 */ /* 0x000fe2000f8e02ff */
[----:B------:R-:W-:Y:S01]  /*0d50*/  LEA R16, P1, R12, UR14, 0x2 ;  /* 0x0000000e0c107c11 */ /* 0x000fe2000f8210ff */
[----:B------:R-:W-:Y:S01]  /*0d60*/  IMAD R22, R18, UR7, RZ ;  /* 0x0000000712167c24 */ /* 0x000fe2000f8e02ff */
[----:B------:R-:W-:Y:S01]  /*0d70*/  IADD3 R9, PT, PT, R13, R9, RZ ;  /* 0x000000090d097210 */ /* 0x000fe20007ffe0ff */
[----:B------:R-:W-:-:S03]  /*0d80*/  IMAD.WIDE.U32 R14, R14, UR6, R4 ;  /* 0x000000060e0e7c25 */ /* 0x000fc6000f8e0004 */
[----:B------:R-:W-:Y:S01]  /*0d90*/  LEA.HI.X R17, R12, UR15, R9, 0x2, P1 ;  /* 0x0000000f0c117c11 */ /* 0x000fe200088f1409 */
[----:B------:R-:W-:Y:S01]  /*0da0*/  IMAD.WIDE.U32 R18, R18, UR6, R4 ;  /* 0x0000000612127c25 */ /* 0x000fe2000f8e0004 */
[----:B------:R-:W2:Y:S03]  /*0db0*/  LDG.E.CONSTANT R9, desc[UR8][R10.64] ;  /* 0x000000080a097981 */ /* 0x000ea6000c1e9900 */
[----:B------:R-:W-:Y:S01]  /*0dc0*/  IMAD R3, R3, UR6, R20 ;  /* 0x0000000603037c24 */ /* 0x000fe2000f8e0214 */
[----:B------:R-:W-:Y:S01]  /*0dd0*/  LEA R20, P1, R14, UR12, 0x2 ;  /* 0x0000000c0e147c11 */ /* 0x000fe2000f8210ff */
[----:B------:R-:W-:Y:S01]  /*0de0*/  IMAD R5, R7, UR6, R22 ;  /* 0x0000000607057c24 */ /* 0x000fe2000f8e0216 */
[----:B------:R-:W-:Y:S02]  /*0df0*/  LEA R12, P2, R18, UR14, 0x2 ;  /* 0x0000000e120c7c11 */ /* 0x000fe4000f8410ff */
[----:B------:R-:W-:-:S02]  /*0e00*/  IADD3 R7, PT, PT, R15, R3, RZ ;  /* 0x000000030f077210 */ /* 0x000fc40007ffe0ff */
[----:B------:R-:W-:Y:S01]  /*0e10*/  IADD3 R5, PT, PT, R19, R5, RZ ;  /* 0x0000000513057210 */ /* 0x000fe20007ffe0ff */
[----:B------:R-:W2:Y:S01]  /*0e20*/  LDG.E.CONSTANT R3, desc[UR8][R16.64+0x4] ;  /* 0x0000040810037981 */ /* 0x000ea2000c1e9900 */
[----:B------:R-:W-:-:S03]  /*0e30*/  LEA.HI.X R21, R14, UR13, R7, 0x2, P1 ;  /* 0x0000000d0e157c11 */ /* 0x000fc600088f1407 */
[----:B------:R-:W3:Y:S01]  /*0e40*/  LDG.E.CONSTANT R15, desc[UR8][R16.64] ;  /* 0x00000008100f7981 */ /* 0x000ee2000c1e9900 */
[----:B------:R-:W-:-:S03]  /*0e50*/  LEA.HI.X R13, R18, UR15, R5, 0x2, P2 ;  /* 0x0000000f120d7c11 */ /* 0x000fc600090f1405 */
[----:B------:R-:W4:Y:S04]  /*0e60*/  LDG.E.CONSTANT R14, desc[UR8][R10.64+0x4] ;  /* 0x000004080a0e7981 */ /* 0x000f28000c1e9900 */
[----:B------:R-:W5:Y:S04]  /*0e70*/  LDG.E.CONSTANT R7, desc[UR8][R20.64] ;  /* 0x0000000814077981 */ /* 0x000f68000c1e9900 */
[----:B------:R-:W5:Y:S04]  /*0e80*/  LDG.E.CONSTANT R19, desc[UR8][R12.64] ;  /* 0x000000080c137981 */ /* 0x000f68000c1e9900 */
[----:B------:R-:W5:Y:S04]  /*0e90*/  LDG.E.CONSTANT R22, desc[UR8][R12.64+0x4] ;  /* 0x000004080c167981 */ /* 0x000f68000c1e9900 */
[----:B------:R-:W5:Y:S01]  /*0ea0*/  LDG.E.CONSTANT R18, desc[UR8][R20.64+0x4] ;  /* 0x0000040814127981 */ /* 0x000f62000c1e9900 */
[----:B------:R-:W-:-:S02]  /*0eb0*/  ISETP.NE.AND P1, PT, R0, RZ, PT ;  /* 0x000000ff0000720c */ /* 0x000fc40003f25270 */
[----:B------:R-:W-:-:S11]  /*0ec0*/  IADD3 R6, PT, PT, R6, 0x2, RZ ;  /* 0x0000000206067810 */ /* 0x000fd60007ffe0ff */
[C---:B--2---:R-:W-:Y:S01]  /*0ed0*/  @P1 FFMA R5, R9.reuse, R3, R26 ;  /* 0x0000000309051223 */ /* 0x044fe2000000001a */
[----:B---3--:R-:W-:-:S03]  /*0ee0*/  FFMA R8, R9, R15, R8 ;  /* 0x0000000f09087223 */ /* 0x008fc60000000008 */
[C---:B----4-:R-:W-:Y:S01]  /*0ef0*/  @P1 FFMA R5, R14.reuse, R15, R5 ;  /* 0x0000000f0e051223 */ /* 0x050fe20000000005 */
[CC--:B------:R-:W-:Y:S01]  /*0f00*/  @P1 FFMA R8, -R14.reuse, R3.reuse, R8 ;  /* 0x000000030e081223 */ /* 0x0c0fe20000000108 */
[----:B------:R-:W-:-:S03]  /*0f10*/  @!P1 FFMA R5, R14, R3, R26 ;  /* 0x000000030e059223 */ /* 0x000fc6000000001a */
[C---:B-----5:R-:W-:Y:S01]  /*0f20*/  FFMA R3, R7.reuse, R19, R8 ;  /* 0x0000001307037223 */ /* 0x060fe20000000008 */
[----:B------:R-:W-:-:S03]  /*0f30*/  @P1 FFMA R26, R7, R22, R5 ;  /* 0x00000016071a1223 */ /* 0x000fc60000000005 */
[CC--:B------:R-:W-:Y:S01]  /*0f40*/  @P1 FFMA R8, -R18.reuse, R22.reuse, R3 ;  /* 0x0000001612081223 */ /* 0x0c0fe20000000103 */
[C---:B------:R-:W-:Y:S01]  /*0f50*/  @P1 FFMA R26, R18.reuse, R19, R26 ;  /* 0x00000013121a1223 */ /* 0x040fe2000000001a */
[----:B------:R-:W-:Y:S01]  /*0f60*/  @!P1 MOV R8, R3 ;  /* 0x0000000300089202 */ /* 0x000fe20000000f00 */
[----:B------:R-:W-:-:S07]  /*0f70*/  @!P1 FFMA R26, R18, R22, R5 ;  /* 0x00000016121a9223 */ /* 0x000fce0000000005 */
.L_x_3:
[----:B------:R-:W-:Y:S05]  /*0f80*/  @P0 BRA `(.L_x_0) ;  /* 0x00000000009c0947 */ /* 0x000fea0003800000 */
[----:B------:R-:W0:Y:S01]  /*0f90*/  LDC.64 R12, c[0x0][0x3b0] ;  /* 0x0000ec00ff0c7b82 */ /* 0x000e220000000a00 */
[----:B------:R-:W1:Y:S01]  /*0fa0*/  LDCU UR10, c[0x0][0x398] ;  /* 0x00007300ff0a77ac */ /* 0x000e620008000800 */
[----:B------:R-:W-:Y:S02]  /*0fb0*/  HFMA2 R11, -RZ, RZ, 0, 0 ;  /* 0x00000000ff0b7431 */ /* 0x000fe400000001ff */
[----:B------:R-:W-:Y:S01]  /*0fc0*/  IMAD.MOV.U32 R9, RZ, RZ, RZ ;  /* 0x000000ffff097224 */ /* 0x000fe200078e00ff */
[----:B------:R-:W2:Y:S01]  /*0fd0*/  LDCU.128 UR12, c[0x0][0x380] ;  /* 0x00007000ff0c77ac */ /* 0x000ea20008000c00 */
[----:B0-----:R-:W-:-:S05]  /*0fe0*/  IMAD.WIDE.U32 R12, R6, 0x4, R12 ;  /* 0x00000004060c7825 */ /* 0x001fca00078e000c */
[----:B------:R-:W1:Y:S04]  /*0ff0*/  LDG.E.U16.CONSTANT R10, desc[UR8][R12.64+0x2] ;  /* 0x000002080c0a7981 */ /* 0x000e68000c1e9500 */
[----:B------:R0:W1:Y:S02]  /*1000*/  LDG.E.U16.CONSTANT R3, desc[UR8][R12.64] ;  /* 0x000000080c037981 */ /* 0x000064000c1e9500 */
[----:B0-----:R-:W-:Y:S01]  /*1010*/  HFMA2 R13, -RZ, RZ, 0, 0 ;  /* 0x00000000ff0d7431 */ /* 0x001fe200000001ff */
[----:B------:R-:W-:Y:S01]  /*1020*/  MOV R12, R4 ;  /* 0x00000004000c7202 */ /* 0x000fe20000000f00 */
[----:B-1----:R-:W-:Y:S01]  /*1030*/  IMAD.WIDE.U32 R10, R3, UR10, R10 ;  /* 0x0000000a030a7c25 */ /* 0x002fe2000f8e000a */
[----:B------:R-:W-:-:S03]  /*1040*/  MOV R3, RZ ;  /* 0x000000ff00037202 */ /* 0x000fc60000000f00 */
[C---:B------:R-:W-:Y:S01]  /*1050*/  IMAD R14, R10.reuse, UR7, RZ ;  /* 0x000000070a0e7c24 */ /* 0x040fe2000f8e02ff */
[----:B------:R-:W-:Y:S01]  /*1060*/  IADD3 R9, PT, PT, R11, R9, RZ ;  /* 0x000000090b097210 */ /* 0x000fe20007ffe0ff */
[----:B------:R-:W-:-:S04]  /*1070*/  IMAD.WIDE.U32 R6, R10, UR4, R2 ;  /* 0x000000040a067c25 */ /* 0x000fc8000f8e0002 */
[----:B------:R-:W-:Y:S02]  /*1080*/  IMAD R3, R9, UR4, RZ ;  /* 0x0000000409037c24 */ /* 0x000fe4000f8e02ff */
[----:B------:R-:W-:Y:S02]  /*1090*/  IMAD R16, R6, UR7, RZ ;  /* 0x0000000706107c24 */ /* 0x000fe4000f8e02ff */
[----:B------:R-:W-:Y:S01]  /*10a0*/  IMAD.WIDE.U32 R4, R10, UR6, R12 ;  /* 0x000000060a047c25 */ /* 0x000fe2000f8e000c */
[----:B------:R-:W-:-:S03]  /*10b0*/  IADD3 R3, PT, PT, R7, R3, RZ ;  /* 0x0000000307037210 */ /* 0x000fc60007ffe0ff */
[----:B------:R-:W-:Y:S02]  /*10c0*/  IMAD R9, R9, UR6, R14 ;  /* 0x0000000609097c24 */ /* 0x000fe4000f8e020e */
[----:B------:R-:W-:Y:S01]  /*10d0*/  IMAD.WIDE.U32 R12, R6, UR6, R12 ;  /* 0x00000006060c7c25 */ /* 0x000fe2000f8e000c */
[----:B--2---:R-:W-:Y:S02]  /*10e0*/  LEA R6, P0, R4, UR12, 0x2 ;  /* 0x0000000c04067c11 */ /* 0x004fe4000f8010ff */
[----:B------:R-:W-:Y:S01]  /*10f0*/  IADD3 R5, PT, PT, R5, R9, RZ ;  /* 0x0000000905057210 */ /* 0x000fe20007ffe0ff */
[----:B------:R-:W-:Y:S01]  /*1100*/  IMAD R3, R3, UR6, R16 ;  /* 0x0000000603037c24 */ /* 0x000fe2000f8e0210 */
[----:B------:R-:W-:Y:S02]  /*1110*/  LEA R10, P1, R12, UR14, 0x2 ;  /* 0x0000000e0c0a7c11 */ /* 0x000fe4000f8210ff */
[----:B------:R-:W-:Y:S02]  /*1120*/  LEA.HI.X R7, R4, UR13, R5, 0x2, P0 ;  /* 0x0000000d04077c11 */ /* 0x000fe400080f1405 */
[----:B------:R-:W-:-:S03]  /*1130*/  IADD3 R3, PT, PT, R13, R3, RZ ;  /* 0x000000030d037210 */ /* 0x000fc60007ffe0ff */
[----:B------:R-:W2:Y:S01]  /*1140*/  LDG.E.CONSTANT R5, desc[UR8][R6.64] ;  /* 0x0000000806057981 */ /* 0x000ea2000c1e9900 */
[----:B------:R-:W-:-:S03]  /*1150*/  LEA.HI.X R11, R12, UR15, R3, 0x2, P1 ;  /* 0x0000000f0c0b7c11 */ /* 0x000fc600088f1403 */
[----:B------:R-:W3:Y:S04]  /*1160*/  LDG.E.CONSTANT R12, desc[UR8][R6.64+0x4] ;  /* 0x00000408060c7981 */ /* 0x000ee8000c1e9900 */
[----:B------:R-:W2:Y:S04]  /*1170*/  LDG.E.CONSTANT R9, desc[UR8][R10.64] ;  /* 0x000000080a097981 */ /* 0x000ea8000c1e9900 */
[----:B------:R-:W4:Y:S01]  /*1180*/  LDG.E.CONSTANT R13, desc[UR8][R10.64+0x4] ;  /* 0x000004080a0d7981 */ /* 0x000f22000c1e9900 */
[----:B------:R-:W-:-:S13]  /*1190*/  ISETP.NE.AND P0, PT, R0, RZ, PT ;  /* 0x000000ff0000720c */ /* 0x000fda0003f05270 */
[C---:B--2---:R-:W-:Y:S01]  /*11a0*/  @P0 FFMA R3, R5.reuse, R9, R8 ;  /* 0x0000000905030223 */ /* 0x044fe20000000008 */
[----:B----4-:R-:W-:-:S03]  /*11b0*/  @P0 FFMA R4, R5, R13, R26 ;  /* 0x0000000d05040223 */ /* 0x010fc6000000001a */
[C---:B---3--:R-:W-:Y:S01]  /*11c0*/  @P0 FFMA R8, -R12.reuse, R13, R3 ;  /* 0x0000000d0c080223 */ /* 0x048fe20000000103 */
[----:B------:R-:W-:-:S03]  /*11d0*/  @P0 FFMA R26, R12, R9, R4 ;  /* 0x000000090c1a0223 */ /* 0x000fc60000000004 */
[----:B------:R-:W-:Y:S01]  /*11e0*/  @!P0 FFMA R8, R5, R9, R8 ;  /* 0x0000000905088223 */ /* 0x000fe20000000008 */
[----:B------:R-:W-:-:S07]  /*11f0*/  @!P0 FFMA R26, R12, R13, R26 ;  /* 0x0000000d0c1a8223 */ /* 0x000fce000000001a */
.L_x_0:
[----:B------:R-:W0:Y:S01]  /*1200*/  LDCU UR4, c[0x0][0x3a4] ;  /* 0x00007480ff0477ac */ /* 0x000e220008000800 */
[----:B------:R-:W-:Y:S01]  /*1210*/  SHF.L.U32 R5, R0, 0x1, RZ ;  /* 0x0000000100057819 */ /* 0x000fe200000006ff */
[----:B------:R-:W1:Y:S01]  /*1220*/  LDCU.64 UR6, c[0x0][0x390] ;  /* 0x00007200ff0677ac */ /* 0x000e620008000a00 */
[----:B0-----:R-:W-:Y:S01]  /*1230*/  IMAD.WIDE.U32 R2, R2, UR4, RZ ;  /* 0x0000000402027c25 */ /* 0x001fe2000f8e00ff */
[----:B------:R-:W-:Y:S02]  /*1240*/  UMOV UR4, URZ ;  /* 0x000000ff00047c82 */ /* 0x000fe40008000000 */
[----:B------:R-:W-:Y:S02]  /*1250*/  LEA R0, P0, R2, R5, 0x1 ;  /* 0x0000000502007211 */ /* 0x000fe400078008ff */
[----:B------:R-:W-:-:S04]  /*1260*/  IADD3 R3, PT, PT, R3, UR4, RZ ;  /* 0x0000000403037c10 */ /* 0x000fc8000fffe0ff */
[----:B------:R-:W-:Y:S02]  /*1270*/  LEA.HI.X R3, R2, RZ, R3, 0x1, P0 ;  /* 0x000000ff02037211 */ /* 0x000fe400000f0c03 */
[----:B-1----:R-:W-:-:S04]  /*1280*/  LEA R2, P0, R0, UR6, 0x2 ;  /* 0x0000000600027c11 */ /* 0x002fc8000f8010ff */
[----:B------:R-:W-:-:S05]  /*1290*/  LEA.HI.X R3, R0, UR7, R3, 0x2, P0 ;  /* 0x0000000700037c11 */ /* 0x000fca00080f1403 */
[----:B------:R-:W-:Y:S04]  /*12a0*/  STG.E desc[UR8][R2.64], R8 ;  /* 0x0000000802007986 */ /* 0x000fe8000c101908 */
[----:B------:R-:W-:Y:S01]  /*12b0*/  STG.E desc[UR8][R2.64+0x4], R26 ;  /* 0x0000041a02007986 */ /* 0x000fe2000c101908 */
[----:B------:R-:W-:Y:S05]  /*12c0*/  EXIT ;  /* 0x000000000000794d */ /* 0x000fea0003800000 */
.L_x_4:
[----:B------:R-:W-:-:S00]  /*12d0*/  BRA `(.L_x_4) ;  /* 0xfffffffc00fc7947 */ /* 0x000fc0000383ffff */
[----:B------:R-:W-:-:S00]  /*12e0*/  NOP ;  /* 0x0000000000007918 */ /* 0x000fc00000000000 */
        /* <DEDUP_REMOVED lines=9> */
.L_x_5:


//--------------------- .nv.shared.reserved.0     --------------------------
	.section	.nv.shared.reserved.0,"aw",@nobits
	.weak		__nv_reservedSMEM_offset_0_alias
	.size		__nv_reservedSMEM_offset_0_alias, 0, 64
	.other		__nv_reservedSMEM_offset_0_alias,@"STO_CUDA_RESERVED_SHARED STV_DEFAULT"
__nv_reservedSMEM_offset_0_alias:
	.zero		0
	.zero		64


//--------------------- .nv.constant0.fused_mimo  --------------------------
	.section	.nv.constant0.fused_mimo,"a",@progbits
	.sectionflags	@""
	.align	4
.nv.constant0.fused_mimo:
	.zero		960


//--------------------- SYMBOLS --------------------------

	.type		.nv.reservedSmem.offset0,@object
	.size		.nv.reservedSmem.offset0,0x4
